//
// Generated by NVIDIA NVVM Compiler
//
// Compiler Build ID: CL-36424714
// Cuda compilation tools, release 13.0, V13.0.88
// Based on NVVM 20.0.0
//

.version 9.0
.target sm_100
.address_size 64

	// .globl	_Z12reduceKernelPim
.global .align 1 .b8 _ZN34_INTERNAL_66f11e11_4_k_cu_e5025d784cuda3std3__45__cpo5beginE[1];
.global .align 1 .b8 _ZN34_INTERNAL_66f11e11_4_k_cu_e5025d784cuda3std3__45__cpo3endE[1];
.global .align 1 .b8 _ZN34_INTERNAL_66f11e11_4_k_cu_e5025d784cuda3std3__45__cpo6cbeginE[1];
.global .align 1 .b8 _ZN34_INTERNAL_66f11e11_4_k_cu_e5025d784cuda3std3__45__cpo4cendE[1];
.global .align 1 .b8 _ZN34_INTERNAL_66f11e11_4_k_cu_e5025d784cuda3std3__45__cpo6rbeginE[1];
.global .align 1 .b8 _ZN34_INTERNAL_66f11e11_4_k_cu_e5025d784cuda3std3__45__cpo4rendE[1];
.global .align 1 .b8 _ZN34_INTERNAL_66f11e11_4_k_cu_e5025d784cuda3std3__45__cpo7crbeginE[1];
.global .align 1 .b8 _ZN34_INTERNAL_66f11e11_4_k_cu_e5025d784cuda3std3__45__cpo5crendE[1];
.global .align 1 .b8 _ZN34_INTERNAL_66f11e11_4_k_cu_e5025d784cuda3std3__436_GLOBAL__N__66f11e11_4_k_cu_e5025d786ignoreE[1];
.global .align 1 .b8 _ZN34_INTERNAL_66f11e11_4_k_cu_e5025d784cuda3std3__419piecewise_constructE[1];
.global .align 1 .b8 _ZN34_INTERNAL_66f11e11_4_k_cu_e5025d784cuda3std3__48in_placeE[1];
.global .align 1 .b8 _ZN34_INTERNAL_66f11e11_4_k_cu_e5025d784cuda3std3__420unreachable_sentinelE[1];
.global .align 1 .b8 _ZN34_INTERNAL_66f11e11_4_k_cu_e5025d784cuda3std3__47nulloptE[1];
.global .align 1 .b8 _ZN34_INTERNAL_66f11e11_4_k_cu_e5025d784cuda3std3__48unexpectE[1];
.global .align 1 .b8 _ZN34_INTERNAL_66f11e11_4_k_cu_e5025d784cuda3std6ranges3__45__cpo4swapE[1];
.global .align 1 .b8 _ZN34_INTERNAL_66f11e11_4_k_cu_e5025d784cuda3std6ranges3__45__cpo9iter_moveE[1];
.global .align 1 .b8 _ZN34_INTERNAL_66f11e11_4_k_cu_e5025d784cuda3std6ranges3__45__cpo5beginE[1];
.global .align 1 .b8 _ZN34_INTERNAL_66f11e11_4_k_cu_e5025d784cuda3std6ranges3__45__cpo3endE[1];
.global .align 1 .b8 _ZN34_INTERNAL_66f11e11_4_k_cu_e5025d784cuda3std6ranges3__45__cpo6cbeginE[1];
.global .align 1 .b8 _ZN34_INTERNAL_66f11e11_4_k_cu_e5025d784cuda3std6ranges3__45__cpo4cendE[1];
.global .align 1 .b8 _ZN34_INTERNAL_66f11e11_4_k_cu_e5025d784cuda3std6ranges3__45__cpo7advanceE[1];
.global .align 1 .b8 _ZN34_INTERNAL_66f11e11_4_k_cu_e5025d784cuda3std6ranges3__45__cpo9iter_swapE[1];
.global .align 1 .b8 _ZN34_INTERNAL_66f11e11_4_k_cu_e5025d784cuda3std6ranges3__45__cpo4nextE[1];
.global .align 1 .b8 _ZN34_INTERNAL_66f11e11_4_k_cu_e5025d784cuda3std6ranges3__45__cpo4prevE[1];
.global .align 1 .b8 _ZN34_INTERNAL_66f11e11_4_k_cu_e5025d784cuda3std6ranges3__45__cpo4dataE[1];
.global .align 1 .b8 _ZN34_INTERNAL_66f11e11_4_k_cu_e5025d784cuda3std6ranges3__45__cpo5cdataE[1];
.global .align 1 .b8 _ZN34_INTERNAL_66f11e11_4_k_cu_e5025d784cuda3std6ranges3__45__cpo4sizeE[1];
.global .align 1 .b8 _ZN34_INTERNAL_66f11e11_4_k_cu_e5025d784cuda3std6ranges3__45__cpo5ssizeE[1];
.global .align 1 .b8 _ZN34_INTERNAL_66f11e11_4_k_cu_e5025d784cuda3std6ranges3__45__cpo8distanceE[1];
.global .align 1 .b8 _ZN34_INTERNAL_66f11e11_4_k_cu_e5025d786thrust24THRUST_300001_SM_1000_NS8cuda_cub3parE[1];
.global .align 1 .b8 _ZN34_INTERNAL_66f11e11_4_k_cu_e5025d786thrust24THRUST_300001_SM_1000_NS8cuda_cub10par_nosyncE[1];
.global .align 1 .b8 _ZN34_INTERNAL_66f11e11_4_k_cu_e5025d786thrust24THRUST_300001_SM_1000_NS6system6detail10sequential3seqE[1];
.global .align 1 .b8 _ZN34_INTERNAL_66f11e11_4_k_cu_e5025d786thrust24THRUST_300001_SM_1000_NS12placeholders2_1E[1];
.global .align 1 .b8 _ZN34_INTERNAL_66f11e11_4_k_cu_e5025d786thrust24THRUST_300001_SM_1000_NS12placeholders2_2E[1];
.global .align 1 .b8 _ZN34_INTERNAL_66f11e11_4_k_cu_e5025d786thrust24THRUST_300001_SM_1000_NS12placeholders2_3E[1];
.global .align 1 .b8 _ZN34_INTERNAL_66f11e11_4_k_cu_e5025d786thrust24THRUST_300001_SM_1000_NS12placeholders2_4E[1];
.global .align 1 .b8 _ZN34_INTERNAL_66f11e11_4_k_cu_e5025d786thrust24THRUST_300001_SM_1000_NS12placeholders2_5E[1];
.global .align 1 .b8 _ZN34_INTERNAL_66f11e11_4_k_cu_e5025d786thrust24THRUST_300001_SM_1000_NS12placeholders2_6E[1];
.global .align 1 .b8 _ZN34_INTERNAL_66f11e11_4_k_cu_e5025d786thrust24THRUST_300001_SM_1000_NS12placeholders2_7E[1];
.global .align 1 .b8 _ZN34_INTERNAL_66f11e11_4_k_cu_e5025d786thrust24THRUST_300001_SM_1000_NS12placeholders2_8E[1];
.global .align 1 .b8 _ZN34_INTERNAL_66f11e11_4_k_cu_e5025d786thrust24THRUST_300001_SM_1000_NS12placeholders2_9E[1];
.global .align 1 .b8 _ZN34_INTERNAL_66f11e11_4_k_cu_e5025d786thrust24THRUST_300001_SM_1000_NS12placeholders3_10E[1];
.global .align 1 .b8 _ZN34_INTERNAL_66f11e11_4_k_cu_e5025d786thrust24THRUST_300001_SM_1000_NS3seqE[1];

.visible .entry _Z12reduceKernelPim(
	.param .u64 .ptr .align 1 _Z12reduceKernelPim_param_0,
	.param .u64 _Z12reduceKernelPim_param_1
)
{
	.reg .pred 	%p<10>;
	.reg .b32 	%r<83>;
	.reg .b64 	%rd<36>;

	ld.param.u64 	%rd22, [_Z12reduceKernelPim_param_0];
	ld.param.u64 	%rd21, [_Z12reduceKernelPim_param_1];
	cvta.to.global.u64 	%rd1, %rd22;
	setp.eq.s64 	%p1, %rd21, 0;
	mov.b32 	%r82, 2147483647;
	@%p1 bra 	$L__BB0_13;
	and.b64  	%rd2, %rd21, 15;
	setp.lt.u64 	%p2, %rd21, 16;
	mov.b32 	%r82, 2147483647;
	mov.b64 	%rd32, 0;
	@%p2 bra 	$L__BB0_4;
	and.b64  	%rd32, %rd21, -16;
	add.s64 	%rd29, %rd1, 32;
	mov.b32 	%r82, 2147483647;
	mov.u64 	%rd30, %rd32;
$L__BB0_3:
	.pragma "nounroll";
	ld.global.u32 	%r18, [%rd29+-32];
	min.s32 	%r19, %r18, %r82;
	ld.global.u32 	%r20, [%rd29+-28];
	min.s32 	%r21, %r20, %r19;
	ld.global.u32 	%r22, [%rd29+-24];
	min.s32 	%r23, %r22, %r21;
	ld.global.u32 	%r24, [%rd29+-20];
	min.s32 	%r25, %r24, %r23;
	ld.global.u32 	%r26, [%rd29+-16];
	min.s32 	%r27, %r26, %r25;
	ld.global.u32 	%r28, [%rd29+-12];
	min.s32 	%r29, %r28, %r27;
	ld.global.u32 	%r30, [%rd29+-8];
	min.s32 	%r31, %r30, %r29;
	ld.global.u32 	%r32, [%rd29+-4];
	min.s32 	%r33, %r32, %r31;
	ld.global.u32 	%r34, [%rd29];
	min.s32 	%r35, %r34, %r33;
	ld.global.u32 	%r36, [%rd29+4];
	min.s32 	%r37, %r36, %r35;
	ld.global.u32 	%r38, [%rd29+8];
	min.s32 	%r39, %r38, %r37;
	ld.global.u32 	%r40, [%rd29+12];
	min.s32 	%r41, %r40, %r39;
	ld.global.u32 	%r42, [%rd29+16];
	min.s32 	%r43, %r42, %r41;
	ld.global.u32 	%r44, [%rd29+20];
	min.s32 	%r45, %r44, %r43;
	ld.global.u32 	%r46, [%rd29+24];
	min.s32 	%r47, %r46, %r45;
	ld.global.u32 	%r48, [%rd29+28];
	min.s32 	%r82, %r48, %r47;
	add.s64 	%rd30, %rd30, -16;
	add.s64 	%rd29, %rd29, 64;
	setp.ne.s64 	%p3, %rd30, 0;
	@%p3 bra 	$L__BB0_3;
$L__BB0_4:
	setp.eq.s64 	%p4, %rd2, 0;
	@%p4 bra 	$L__BB0_13;
	and.b64  	%rd10, %rd21, 7;
	setp.lt.u64 	%p5, %rd2, 8;
	@%p5 bra 	$L__BB0_7;
	shl.b64 	%rd24, %rd32, 2;
	add.s64 	%rd25, %rd1, %rd24;
	ld.global.u32 	%r50, [%rd25];
	min.s32 	%r51, %r50, %r82;
	ld.global.u32 	%r52, [%rd25+4];
	min.s32 	%r53, %r52, %r51;
	ld.global.u32 	%r54, [%rd25+8];
	min.s32 	%r55, %r54, %r53;
	ld.global.u32 	%r56, [%rd25+12];
	min.s32 	%r57, %r56, %r55;
	ld.global.u32 	%r58, [%rd25+16];
	min.s32 	%r59, %r58, %r57;
	ld.global.u32 	%r60, [%rd25+20];
	min.s32 	%r61, %r60, %r59;
	ld.global.u32 	%r62, [%rd25+24];
	min.s32 	%r63, %r62, %r61;
	ld.global.u32 	%r64, [%rd25+28];
	min.s32 	%r82, %r64, %r63;
	add.s64 	%rd32, %rd32, 8;
$L__BB0_7:
	setp.eq.s64 	%p6, %rd10, 0;
	@%p6 bra 	$L__BB0_13;
	and.b64  	%rd34, %rd21, 3;
	setp.lt.u64 	%p7, %rd10, 4;
	@%p7 bra 	$L__BB0_10;
	shl.b64 	%rd26, %rd32, 2;
	add.s64 	%rd27, %rd1, %rd26;
	ld.global.u32 	%r66, [%rd27];
	min.s32 	%r67, %r66, %r82;
	ld.global.u32 	%r68, [%rd27+4];
	min.s32 	%r69, %r68, %r67;
	ld.global.u32 	%r70, [%rd27+8];
	min.s32 	%r71, %r70, %r69;
	ld.global.u32 	%r72, [%rd27+12];
	min.s32 	%r82, %r72, %r71;
	add.s64 	%rd32, %rd32, 4;
$L__BB0_10:
	setp.eq.s64 	%p8, %rd34, 0;
	@%p8 bra 	$L__BB0_13;
	shl.b64 	%rd28, %rd32, 2;
	add.s64 	%rd35, %rd1, %rd28;
$L__BB0_12:
	.pragma "nounroll";
	ld.global.u32 	%r73, [%rd35];
	min.s32 	%r82, %r73, %r82;
	add.s64 	%rd35, %rd35, 4;
	add.s64 	%rd34, %rd34, -1;
	setp.ne.s64 	%p9, %rd34, 0;
	@%p9 bra 	$L__BB0_12;
$L__BB0_13:
	st.global.u32 	[%rd1], %r82;
	ret;

}
	// .globl	_ZN3cub18CUB_300001_SM_10006detail11EmptyKernelIvEEvv
.visible .entry _ZN3cub18CUB_300001_SM_10006detail11EmptyKernelIvEEvv()
{


	ret;

}


// ===== COMPILED SASS (sm_100) =====

	.target	sm_100

	.elftype	@"ET_EXEC"


//--------------------- .note.nv.tkinfo           --------------------------
	.section	.note.nv.tkinfo,"",@"SHT_NOTE"
	.sectionflags	@"SHF_NOTE_NV_TKINFO"
	.tkinfo
        /*0018*/ 	.word	0x00000002
        /*0030*/ 	.string	""
        /*0030*/ 	.string	"ptxas"
        /*0030*/ 	.string	"Cuda compilation tools, release 13.0, V13.0.88"
        /*0030*/ 	.string	"Build cuda_13.0.r13.0/compiler.36424714_0"
        /*0030*/ 	.string	"-arch sm_100 -m 64 "



//--------------------- .note.nv.cuinfo           --------------------------
	.section	.note.nv.cuinfo,"",@"SHT_NOTE"
	.sectionflags	@"SHF_NOTE_NV_CUINFO"
        /*0018*/ 	.short	0x0002
        /*001a*/ 	.short	0x0064
        /*001c*/ 	.short	0x0082
	.zero		2


//--------------------- .nv.info                  --------------------------
	.section	.nv.info,"",@"SHT_CUDA_INFO"
	.align	4


	//----- nvinfo : EIATTR_REGCOUNT
	.align		4
        /*0000*/ 	.byte	0x04, 0x2f
        /*0002*/ 	.short	(.L_44 - .L_43)
	.align		4
.L_43:
        /*0004*/ 	.word	index@(_Z12reduceKernelPim)
        /*0008*/ 	.word	0x0000001c


	//----- nvinfo : EIATTR_FRAME_SIZE
	.align		4
.L_44:
        /*000c*/ 	.byte	0x04, 0x11
        /*000e*/ 	.short	(.L_46 - .L_45)
	.align		4
.L_45:
        /*0010*/ 	.word	index@(_Z12reduceKernelPim)
        /*0014*/ 	.word	0x00000000


	//----- nvinfo : EIATTR_REGCOUNT
	.align		4
.L_46:
        /*0018*/ 	.byte	0x04, 0x2f
        /*001a*/ 	.short	(.L_48 - .L_47)
	.align		4
.L_47:
        /*001c*/ 	.word	index@(_ZN3cub18CUB_300001_SM_10006detail11EmptyKernelIvEEvv)
        /*0020*/ 	.word	0x00000004


	//----- nvinfo : EIATTR_FRAME_SIZE
	.align		4
.L_48:
        /*0024*/ 	.byte	0x04, 0x11
        /*0026*/ 	.short	(.L_50 - .L_49)
	.align		4
.L_49:
        /*0028*/ 	.word	index@(_ZN3cub18CUB_300001_SM_10006detail11EmptyKernelIvEEvv)
        /*002c*/ 	.word	0x00000000


	//----- nvinfo : EIATTR_MIN_STACK_SIZE
	.align		4
.L_50:
        /*0030*/ 	.byte	0x04, 0x12
        /*0032*/ 	.short	(.L_52 - .L_51)
	.align		4
.L_51:
        /*0034*/ 	.word	index@(_ZN3cub18CUB_300001_SM_10006detail11EmptyKernelIvEEvv)
        /*0038*/ 	.word	0x00000000


	//----- nvinfo : EIATTR_MIN_STACK_SIZE
	.align		4
.L_52:
        /*003c*/ 	.byte	0x04, 0x12
        /*003e*/ 	.short	(.L_54 - .L_53)
	.align		4
.L_53:
        /*0040*/ 	.word	index@(_Z12reduceKernelPim)
        /*0044*/ 	.word	0x00000000
.L_54:


//--------------------- .nv.compat                --------------------------
	.section	.nv.compat,"",@"SHT_CUDA_COMPAT_INFO"
	.align	4
        /*0000*/ 	.byte	0x02, 0x09, 0x00, 0x00, 0x02, 0x02, 0x01, 0x00, 0x02, 0x05, 0x05, 0x00, 0x03, 0x07, 0x01, 0x01
        /*0010*/ 	.byte	0x02, 0x03, 0x00, 0x00, 0x02, 0x06, 0x01, 0x00, 0x04, 0x0b, 0x08, 0x00, 0x09, 0x00, 0x00, 0x00
        /*0020*/ 	.byte	0x00, 0x00, 0x00, 0x00


//--------------------- .nv.info._ZN3cub18CUB_300001_SM_10006detail11EmptyKernelIvEEvv --------------------------
	.section	.nv.info._ZN3cub18CUB_300001_SM_10006detail11EmptyKernelIvEEvv,"",@"SHT_CUDA_INFO"
	.sectionflags	@""
	.align	4


	//----- nvinfo : EIATTR_CUDA_API_VERSION
	.align		4
        /*0000*/ 	.byte	0x04, 0x37
        /*0002*/ 	.short	(.L_56 - .L_55)
.L_55:
        /*0004*/ 	.word	0x00000082


	//----- nvinfo : EIATTR_SPARSE_MMA_MASK
	.align		4
.L_56:
        /*0008*/ 	.byte	0x03, 0x50
        /*000a*/ 	.short	0x0000


	//----- nvinfo : EIATTR_MAXREG_COUNT
	.align		4
        /*000c*/ 	.byte	0x03, 0x1b
        /*000e*/ 	.short	0x00ff


	//----- nvinfo : EIATTR_MERCURY_ISA_VERSION
	.align		4
        /*0010*/ 	.byte	0x03, 0x5f
        /*0012*/ 	.short	0x0101


	//----- nvinfo : EIATTR_VRC_CTA_INIT_COUNT
	.align		4
        /*0014*/ 	.byte	0x02, 0x4a
	.zero		1
	.zero		1


	//----- nvinfo : EIATTR_EXIT_INSTR_OFFSETS
	.align		4
        /*0018*/ 	.byte	0x04, 0x1c
        /*001a*/ 	.short	(.L_58 - .L_57)


	//   ....[0]....
.L_57:
        /*001c*/ 	.word	0x00000010


	//----- nvinfo : EIATTR_SW_WAR
	.align		4
.L_58:
        /*0020*/ 	.byte	0x04, 0x36
        /*0022*/ 	.short	(.L_60 - .L_59)
.L_59:
        /*0024*/ 	.word	0x00000008
.L_60:


//--------------------- .nv.info._Z12reduceKernelPim --------------------------
	.section	.nv.info._Z12reduceKernelPim,"",@"SHT_CUDA_INFO"
	.sectionflags	@""
	.align	4


	//----- nvinfo : EIATTR_CUDA_API_VERSION
	.align		4
        /*0000*/ 	.byte	0x04, 0x37
        /*0002*/ 	.short	(.L_62 - .L_61)
.L_61:
        /*0004*/ 	.word	0x00000082


	//----- nvinfo : EIATTR_KPARAM_INFO
	.align		4
.L_62:
        /*0008*/ 	.byte	0x04, 0x17
        /*000a*/ 	.short	(.L_64 - .L_63)
.L_63:
        /*000c*/ 	.word	0x00000000
        /*0010*/ 	.short	0x0001
        /*0012*/ 	.short	0x0008
        /*0014*/ 	.byte	0x00, 0xf0, 0x21, 0x00


	//----- nvinfo : EIATTR_KPARAM_INFO
	.align		4
.L_64:
        /*0018*/ 	.byte	0x04, 0x17
        /*001a*/ 	.short	(.L_66 - .L_65)
.L_65:
        /*001c*/ 	.word	0x00000000
        /*0020*/ 	.short	0x0000
        /*0022*/ 	.short	0x0000
        /*0024*/ 	.byte	0x00, 0xf5, 0x21, 0x00


	//----- nvinfo : EIATTR_SPARSE_MMA_MASK
	.align		4
.L_66:
        /*0028*/ 	.byte	0x03, 0x50
        /*002a*/ 	.short	0x0000


	//----- nvinfo : EIATTR_MAXREG_COUNT
	.align		4
        /*002c*/ 	.byte	0x03, 0x1b
        /*002e*/ 	.short	0x00ff


	//----- nvinfo : EIATTR_MERCURY_ISA_VERSION
	.align		4
        /*0030*/ 	.byte	0x03, 0x5f
        /*0032*/ 	.short	0x0101


	//----- nvinfo : EIATTR_VRC_CTA_INIT_COUNT
	.align		4
        /*0034*/ 	.byte	0x02, 0x4a
	.zero		1
	.zero		1


	//----- nvinfo : EIATTR_EXIT_INSTR_OFFSETS
	.align		4
        /*0038*/ 	.byte	0x04, 0x1c
        /*003a*/ 	.short	(.L_68 - .L_67)


	//   ....[0]....
.L_67:
        /*003c*/ 	.word	0x00000730


	//----- nvinfo : EIATTR_CBANK_PARAM_SIZE
	.align		4
.L_68:
        /*0040*/ 	.byte	0x03, 0x19
        /*0042*/ 	.short	0x0010


	//----- nvinfo : EIATTR_PARAM_CBANK
	.align		4
        /*0044*/ 	.byte	0x04, 0x0a
        /*0046*/ 	.short	(.L_70 - .L_69)
	.align		4
.L_69:
        /*0048*/ 	.word	index@(.nv.constant0._Z12reduceKernelPim)
        /*004c*/ 	.short	0x0380
        /*004e*/ 	.short	0x0010


	//----- nvinfo : EIATTR_SW_WAR
	.align		4
.L_70:
        /*0050*/ 	.byte	0x04, 0x36
        /*0052*/ 	.short	(.L_72 - .L_71)
.L_71:
        /*0054*/ 	.word	0x00000008
.L_72:


//--------------------- .nv.callgraph             --------------------------
	.section	.nv.callgraph,"",@"SHT_CUDA_CALLGRAPH"
	.align	4
	.sectionentsize	8
	.align		4
        /*0000*/ 	.word	0x00000000
	.align		4
        /*0004*/ 	.word	0xffffffff
	.align		4
        /*0008*/ 	.word	0x00000000
	.align		4
        /*000c*/ 	.word	0xfffffffe
	.align		4
        /*0010*/ 	.word	0x00000000
	.align		4
        /*0014*/ 	.word	0xfffffffd
	.align		4
        /*0018*/ 	.word	0x00000000
	.align		4
        /*001c*/ 	.word	0xfffffffc


//--------------------- .nv.constant4             --------------------------
	.section	.nv.constant4,"a",@progbits
	.align	8
	.align		8
.nv.constant4:
        /*0000*/ 	.dword	_ZN34_INTERNAL_66f11e11_4_k_cu_e5025d784cuda3std3__45__cpo5beginE
	.align		8
        /*0008*/ 	.dword	_ZN34_INTERNAL_66f11e11_4_k_cu_e5025d784cuda3std3__45__cpo3endE
	.align		8
        /*0010*/ 	.dword	_ZN34_INTERNAL_66f11e11_4_k_cu_e5025d784cuda3std3__45__cpo6cbeginE
	.align		8
        /*0018*/ 	.dword	_ZN34_INTERNAL_66f11e11_4_k_cu_e5025d784cuda3std3__45__cpo4cendE
	.align		8
        /*0020*/ 	.dword	_ZN34_INTERNAL_66f11e11_4_k_cu_e5025d784cuda3std3__45__cpo6rbeginE
	.align		8
        /*0028*/ 	.dword	_ZN34_INTERNAL_66f11e11_4_k_cu_e5025d784cuda3std3__45__cpo4rendE
	.align		8
        /*0030*/ 	.dword	_ZN34_INTERNAL_66f11e11_4_k_cu_e5025d784cuda3std3__45__cpo7crbeginE
	.align		8
        /*0038*/ 	.dword	_ZN34_INTERNAL_66f11e11_4_k_cu_e5025d784cuda3std3__45__cpo5crendE
	.align		8
        /*0040*/ 	.dword	_ZN34_INTERNAL_66f11e11_4_k_cu_e5025d784cuda3std3__436_GLOBAL__N__66f11e11_4_k_cu_e5025d786ignoreE
	.align		8
        /*0048*/ 	.dword	_ZN34_INTERNAL_66f11e11_4_k_cu_e5025d784cuda3std3__419piecewise_constructE
	.align		8
        /*0050*/ 	.dword	_ZN34_INTERNAL_66f11e11_4_k_cu_e5025d784cuda3std3__48in_placeE
	.align		8
        /*0058*/ 	.dword	_ZN34_INTERNAL_66f11e11_4_k_cu_e5025d784cuda3std3__420unreachable_sentinelE
	.align		8
        /*0060*/ 	.dword	_ZN34_INTERNAL_66f11e11_4_k_cu_e5025d784cuda3std3__47nulloptE
	.align		8
        /*0068*/ 	.dword	_ZN34_INTERNAL_66f11e11_4_k_cu_e5025d784cuda3std3__48unexpectE
	.align		8
        /*0070*/ 	.dword	_ZN34_INTERNAL_66f11e11_4_k_cu_e5025d784cuda3std6ranges3__45__cpo4swapE
	.align		8
        /*0078*/ 	.dword	_ZN34_INTERNAL_66f11e11_4_k_cu_e5025d784cuda3std6ranges3__45__cpo9iter_moveE
	.align		8
        /*0080*/ 	.dword	_ZN34_INTERNAL_66f11e11_4_k_cu_e5025d784cuda3std6ranges3__45__cpo5beginE
	.align		8
        /*0088*/ 	.dword	_ZN34_INTERNAL_66f11e11_4_k_cu_e5025d784cuda3std6ranges3__45__cpo3endE
	.align		8
        /*0090*/ 	.dword	_ZN34_INTERNAL_66f11e11_4_k_cu_e5025d784cuda3std6ranges3__45__cpo6cbeginE
	.align		8
        /*0098*/ 	.dword	_ZN34_INTERNAL_66f11e11_4_k_cu_e5025d784cuda3std6ranges3__45__cpo4cendE
	.align		8
        /*00a0*/ 	.dword	_ZN34_INTERNAL_66f11e11_4_k_cu_e5025d784cuda3std6ranges3__45__cpo7advanceE
	.align		8
        /*00a8*/ 	.dword	_ZN34_INTERNAL_66f11e11_4_k_cu_e5025d784cuda3std6ranges3__45__cpo9iter_swapE
	.align		8
        /*00b0*/ 	.dword	_ZN34_INTERNAL_66f11e11_4_k_cu_e5025d784cuda3std6ranges3__45__cpo4nextE
	.align		8
        /*00b8*/ 	.dword	_ZN34_INTERNAL_66f11e11_4_k_cu_e5025d784cuda3std6ranges3__45__cpo4prevE
	.align		8
        /*00c0*/ 	.dword	_ZN34_INTERNAL_66f11e11_4_k_cu_e5025d784cuda3std6ranges3__45__cpo4dataE
	.align		8
        /*00c8*/ 	.dword	_ZN34_INTERNAL_66f11e11_4_k_cu_e5025d784cuda3std6ranges3__45__cpo5cdataE
	.align		8
        /*00d0*/ 	.dword	_ZN34_INTERNAL_66f11e11_4_k_cu_e5025d784cuda3std6ranges3__45__cpo4sizeE
	.align		8
        /*00d8*/ 	.dword	_ZN34_INTERNAL_66f11e11_4_k_cu_e5025d784cuda3std6ranges3__45__cpo5ssizeE
	.align		8
        /*00e0*/ 	.dword	_ZN34_INTERNAL_66f11e11_4_k_cu_e5025d784cuda3std6ranges3__45__cpo8distanceE
	.align		8
        /*00e8*/ 	.dword	_ZN34_INTERNAL_66f11e11_4_k_cu_e5025d786thrust24THRUST_300001_SM_1000_NS8cuda_cub3parE
	.align		8
        /*00f0*/ 	.dword	_ZN34_INTERNAL_66f11e11_4_k_cu_e5025d786thrust24THRUST_300001_SM_1000_NS8cuda_cub10par_nosyncE
	.align		8
        /*00f8*/ 	.dword	_ZN34_INTERNAL_66f11e11_4_k_cu_e5025d786thrust24THRUST_300001_SM_1000_NS6system6detail10sequential3seqE
	.align		8
        /*0100*/ 	.dword	_ZN34_INTERNAL_66f11e11_4_k_cu_e5025d786thrust24THRUST_300001_SM_1000_NS12placeholders2_1E
	.align		8
        /*0108*/ 	.dword	_ZN34_INTERNAL_66f11e11_4_k_cu_e5025d786thrust24THRUST_300001_SM_1000_NS12placeholders2_2E
	.align		8
        /*0110*/ 	.dword	_ZN34_INTERNAL_66f11e11_4_k_cu_e5025d786thrust24THRUST_300001_SM_1000_NS12placeholders2_3E
	.align		8
        /*0118*/ 	.dword	_ZN34_INTERNAL_66f11e11_4_k_cu_e5025d786thrust24THRUST_300001_SM_1000_NS12placeholders2_4E
	.align		8
        /*0120*/ 	.dword	_ZN34_INTERNAL_66f11e11_4_k_cu_e5025d786thrust24THRUST_300001_SM_1000_NS12placeholders2_5E
	.align		8
        /*0128*/ 	.dword	_ZN34_INTERNAL_66f11e11_4_k_cu_e5025d786thrust24THRUST_300001_SM_1000_NS12placeholders2_6E
	.align		8
        /*0130*/ 	.dword	_ZN34_INTERNAL_66f11e11_4_k_cu_e5025d786thrust24THRUST_300001_SM_1000_NS12placeholders2_7E
	.align		8
        /*0138*/ 	.dword	_ZN34_INTERNAL_66f11e11_4_k_cu_e5025d786thrust24THRUST_300001_SM_1000_NS12placeholders2_8E
	.align		8
        /*0140*/ 	.dword	_ZN34_INTERNAL_66f11e11_4_k_cu_e5025d786thrust24THRUST_300001_SM_1000_NS12placeholders2_9E
	.align		8
        /*0148*/ 	.dword	_ZN34_INTERNAL_66f11e11_4_k_cu_e5025d786thrust24THRUST_300001_SM_1000_NS12placeholders3_10E
	.align		8
        /*0150*/ 	.dword	_ZN34_INTERNAL_66f11e11_4_k_cu_e5025d786thrust24THRUST_300001_SM_1000_NS3seqE


//--------------------- .text._ZN3cub18CUB_300001_SM_10006detail11EmptyKernelIvEEvv --------------------------
	.section	.text._ZN3cub18CUB_300001_SM_10006detail11EmptyKernelIvEEvv,"ax",@progbits
	.align	128
        .global         _ZN3cub18CUB_300001_SM_10006detail11EmptyKernelIvEEvv
        .type           _ZN3cub18CUB_300001_SM_10006detail11EmptyKernelIvEEvv,@function
        .size           _ZN3cub18CUB_300001_SM_10006detail11EmptyKernelIvEEvv,(.L_x_7 - _ZN3cub18CUB_300001_SM_10006detail11EmptyKernelIvEEvv)
        .other          _ZN3cub18CUB_300001_SM_10006detail11EmptyKernelIvEEvv,@"STO_CUDA_ENTRY STV_DEFAULT"
_ZN3cub18CUB_300001_SM_10006detail11EmptyKernelIvEEvv:
.text._ZN3cub18CUB_300001_SM_10006detail11EmptyKernelIvEEvv:
[----:B------:R-:W-:Y:S01]  /*0000*/  LDC R1, c[0x0][0x37c] ;  /* 0x0000df00ff017b82 */ /* 0x000fe20000000800 */
[----:B------:R-:W-:Y:S05]  /*0010*/  EXIT ;  /* 0x000000000000794d */ /* 0x000fea0003800000 */
.L_x_0:
[----:B------:R-:W-:-:S00]  /*0020*/  BRA `(.L_x_0) ;  /* 0xfffffffc00fc7947 */ /* 0x000fc0000383ffff */
[----:B------:R-:W-:-:S00]  /*0030*/  NOP ;  /* 0x0000000000007918 */ /* 0x000fc00000000000 */
        /* <DEDUP_REMOVED lines=12> */
.L_x_7:


//--------------------- .text._Z12reduceKernelPim --------------------------
	.section	.text._Z12reduceKernelPim,"ax",@progbits
	.align	128
        .global         _Z12reduceKernelPim
        .type           _Z12reduceKernelPim,@function
        .size           _Z12reduceKernelPim,(.L_x_8 - _Z12reduceKernelPim)
        .other          _Z12reduceKernelPim,@"STO_CUDA_ENTRY STV_DEFAULT"
_Z12reduceKernelPim:
.text._Z12reduceKernelPim:
[----:B------:R-:W-:Y:S08]  /*0000*/  LDC R1, c[0x0][0x37c] ;  /* 0x0000df00ff017b82 */ /* 0x000ff00000000800 */
[----:B------:R-:W0:Y:S01]  /*0010*/  LDC.64 R2, c[0x0][0x388] ;  /* 0x0000e200ff027b82 */ /* 0x000e220000000a00 */
[----:B------:R-:W1:Y:S01]  /*0020*/  LDCU.64 UR6, c[0x0][0x358] ;  /* 0x00006b00ff0677ac */ /* 0x000e620008000a00 */
[----:B------:R-:W-:Y:S01]  /*0030*/  IMAD.MOV.U32 R0, RZ, RZ, 0x7fffffff ;  /* 0x7fffffffff007424 */ /* 0x000fe200078e00ff */
[----:B0-----:R-:W-:-:S04]  /*0040*/  ISETP.NE.U32.AND P0, PT, R2, RZ, PT ;  /* 0x000000ff0200720c */ /* 0x001fc80003f05070 */
[----:B------:R-:W-:-:S13]  /*0050*/  ISETP.NE.AND.EX P0, PT, R3, RZ, PT, P0 ;  /* 0x000000ff0300720c */ /* 0x000fda0003f05300 */
[----:B-1----:R-:W-:Y:S05]  /*0060*/  @!P0 BRA `(.L_x_1) ;  /* 0x0000000400a88947 */ /* 0x002fea0003800000 */
[C---:B------:R-:W-:Y:S01]  /*0070*/  ISETP.GE.U32.AND P1, PT, R2.reuse, 0x10, PT ;  /* 0x000000100200780c */ /* 0x040fe20003f26070 */
[----:B------:R-:W-:Y:S01]  /*0080*/  IMAD.MOV.U32 R0, RZ, RZ, 0x7fffffff ;  /* 0x7fffffffff007424 */ /* 0x000fe200078e00ff */
[----:B------:R-:W-:Y:S01]  /*0090*/  LOP3.LUT R22, R2, 0xf, RZ, 0xc0, !PT ;  /* 0x0000000f02167812 */ /* 0x000fe200078ec0ff */
[----:B------:R-:W-:Y:S01]  /*00a0*/  IMAD.MOV.U32 R6, RZ, RZ, RZ ;  /* 0x000000ffff067224 */ /* 0x000fe200078e00ff */
[----:B------:R-:W-:Y:S01]  /*00b0*/  ISETP.GE.U32.AND.EX P1, PT, R3, RZ, PT, P1 ;  /* 0x000000ff0300720c */ /* 0x000fe20003f26110 */
[----:B------:R-:W-:Y:S01]  /*00c0*/  IMAD.MOV.U32 R3, RZ, RZ, RZ ;  /* 0x000000ffff037224 */ /* 0x000fe200078e00ff */
[----:B------:R-:W-:-:S04]  /*00d0*/  ISETP.NE.U32.AND P0, PT, R22, RZ, PT ;  /* 0x000000ff1600720c */ /* 0x000fc80003f05070 */
[----:B------:R-:W-:-:S07]  /*00e0*/  ISETP.NE.AND.EX P0, PT, RZ, RZ, PT, P0 ;  /* 0x000000ffff00720c */ /* 0x000fce0003f05300 */
[----:B------:R-:W-:Y:S06]  /*00f0*/  @!P1 BRA `(.L_x_2) ;  /* 0x0000000000a49947 */ /* 0x000fec0003800000 */
[----:B------:R-:W0:Y:S01]  /*0100*/  LDCU.64 UR4, c[0x0][0x380] ;  /* 0x00007000ff0477ac */ /* 0x000e220008000a00 */
[----:B------:R-:W1:Y:S01]  /*0110*/  LDC R6, c[0x0][0x38c] ;  /* 0x0000e300ff067b82 */ /* 0x000e620000000800 */
[----:B------:R-:W-:Y:S01]  /*0120*/  LOP3.LUT R3, R2, 0xfffffff0, RZ, 0xc0, !PT ;  /* 0xfffffff002037812 */ /* 0x000fe200078ec0ff */
[----:B------:R-:W-:-:S04]  /*0130*/  IMAD.MOV.U32 R0, RZ, RZ, 0x7fffffff ;  /* 0x7fffffffff007424 */ /* 0x000fc800078e00ff */
[----:B------:R-:W-:Y:S01]  /*0140*/  IMAD.MOV.U32 R9, RZ, RZ, R3 ;  /* 0x000000ffff097224 */ /* 0x000fe200078e0003 */
[----:B0-----:R-:W-:-:S04]  /*0150*/  UIADD3 UR4, UP0, UPT, UR4, 0x20, URZ ;  /* 0x0000002004047890 */ /* 0x001fc8000ff1e0ff */
[----:B------:R-:W-:Y:S02]  /*0160*/  UIADD3.X UR5, UPT, UPT, URZ, UR5, URZ, UP0, !UPT ;  /* 0x00000005ff057290 */ /* 0x000fe400087fe4ff */
[----:B------:R-:W-:Y:S02]  /*0170*/  IMAD.U32 R4, RZ, RZ, UR4 ;  /* 0x00000004ff047e24 */ /* 0x000fe4000f8e00ff */
[----:B-1----:R-:W-:Y:S02]  /*0180*/  IMAD.MOV.U32 R7, RZ, RZ, R6 ;  /* 0x000000ffff077224 */ /* 0x002fe400078e0006 */
[----:B------:R-:W-:-:S07]  /*0190*/  IMAD.U32 R5, RZ, RZ, UR5 ;  /* 0x00000005ff057e24 */ /* 0x000fce000f8e00ff */
.L_x_3:
[----:B------:R-:W2:Y:S04]  /*01a0*/  LDG.E R17, desc[UR6][R4.64+-0x20] ;  /* 0xffffe00604117981 */ /* 0x000ea8000c1e1900 */
[----:B------:R-:W2:Y:S04]  /*01b0*/  LDG.E R14, desc[UR6][R4.64+-0x1c] ;  /* 0xffffe406040e7981 */ /* 0x000ea8000c1e1900 */
[----:B------:R-:W3:Y:S04]  /*01c0*/  LDG.E R19, desc[UR6][R4.64+-0x18] ;  /* 0xffffe80604137981 */ /* 0x000ee8000c1e1900 */
[----:B------:R-:W3:Y:S04]  /*01d0*/  LDG.E R16, desc[UR6][R4.64+-0x14] ;  /* 0xffffec0604107981 */ /* 0x000ee8000c1e1900 */
[----:B------:R-:W4:Y:S04]  /*01e0*/  LDG.E R21, desc[UR6][R4.64+-0x10] ;  /* 0xfffff00604157981 */ /* 0x000f28000c1e1900 */
[----:B------:R-:W4:Y:S04]  /*01f0*/  LDG.E R18, desc[UR6][R4.64+-0xc] ;  /* 0xfffff40604127981 */ /* 0x000f28000c1e1900 */
[----:B------:R-:W5:Y:S04]  /*0200*/  LDG.E R23, desc[UR6][R4.64+-0x8] ;  /* 0xfffff80604177981 */ /* 0x000f68000c1e1900 */
        /* <DEDUP_REMOVED lines=8> */
[----:B------:R0:W5:Y:S01]  /*0290*/  LDG.E R8, desc[UR6][R4.64+0x1c] ;  /* 0x00001c0604087981 */ /* 0x000162000c1e1900 */
[----:B------:R-:W-:-:S04]  /*02a0*/  IADD3 R9, P1, PT, R9, -0x10, RZ ;  /* 0xfffffff009097810 */ /* 0x000fc80007f3e0ff */
[----:B------:R-:W-:Y:S02]  /*02b0*/  IADD3.X R7, PT, PT, R7, -0x1, RZ, P1, !PT ;  /* 0xffffffff07077810 */ /* 0x000fe40000ffe4ff */
[----:B------:R-:W-:Y:S02]  /*02c0*/  ISETP.NE.U32.AND P1, PT, R9, RZ, PT ;  /* 0x000000ff0900720c */ /* 0x000fe40003f25070 */
[----:B0-----:R-:W-:Y:S02]  /*02d0*/  IADD3 R4, P2, PT, R4, 0x40, RZ ;  /* 0x0000004004047810 */ /* 0x001fe40007f5e0ff */
[----:B------:R-:W-:-:S03]  /*02e0*/  ISETP.NE.AND.EX P1, PT, R7, RZ, PT, P1 ;  /* 0x000000ff0700720c */ /* 0x000fc60003f25310 */
[----:B------:R-:W-:Y:S01]  /*02f0*/  IMAD.X R5, RZ, RZ, R5, P2 ;  /* 0x000000ffff057224 */ /* 0x000fe200010e0605 */
[----:B--2---:R-:W-:-:S04]  /*0300*/  VIMNMX3 R14, R17, R0, R14, PT ;  /* 0x00000000110e720f */ /* 0x004fc8000380010e */
[----:B---3--:R-:W-:-:S04]  /*0310*/  VIMNMX3 R14, R19, R14, R16, PT ;  /* 0x0000000e130e720f */ /* 0x008fc80003800110 */
[----:B----4-:R-:W-:-:S04]  /*0320*/  VIMNMX3 R14, R21, R14, R18, PT ;  /* 0x0000000e150e720f */ /* 0x010fc80003800112 */
[----:B-----5:R-:W-:-:S04]  /*0330*/  VIMNMX3 R14, R23, R14, R20, PT ;  /* 0x0000000e170e720f */ /* 0x020fc80003800114 */
[----:B------:R-:W-:-:S04]  /*0340*/  VIMNMX3 R14, R25, R14, R24, PT ;  /* 0x0000000e190e720f */ /* 0x000fc80003800118 */
[----:B------:R-:W-:-:S04]  /*0350*/  VIMNMX3 R10, R15, R14, R10, PT ;  /* 0x0000000e0f0a720f */ /* 0x000fc8000380010a */
[----:B------:R-:W-:-:S04]  /*0360*/  VIMNMX3 R10, R12, R10, R11, PT ;  /* 0x0000000a0c0a720f */ /* 0x000fc8000380010b */
[----:B------:R-:W-:Y:S01]  /*0370*/  VIMNMX3 R0, R13, R10, R8, PT ;  /* 0x0000000a0d00720f */ /* 0x000fe20003800108 */
[----:B------:R-:W-:Y:S06]  /*0380*/  @P1 BRA `(.L_x_3) ;  /* 0xfffffffc00841947 */ /* 0x000fec000383ffff */
.L_x_2:
[----:B------:R-:W-:Y:S05]  /*0390*/  @!P0 BRA `(.L_x_1) ;  /* 0x0000000000dc8947 */ /* 0x000fea0003800000 */
[----:B------:R-:W-:Y:S02]  /*03a0*/  ISETP.GE.U32.AND P1, PT, R22, 0x8, PT ;  /* 0x000000081600780c */ /* 0x000fe40003f26070 */
[----:B------:R-:W-:Y:S02]  /*03b0*/  LOP3.LUT R15, R2, 0x7, RZ, 0xc0, !PT ;  /* 0x00000007020f7812 */ /* 0x000fe400078ec0ff */
[----:B------:R-:W-:Y:S02]  /*03c0*/  ISETP.GE.U32.AND.EX P1, PT, RZ, RZ, PT, P1 ;  /* 0x000000ffff00720c */ /* 0x000fe40003f26110 */
[----:B------:R-:W-:-:S04]  /*03d0*/  ISETP.NE.U32.AND P0, PT, R15, RZ, PT ;  /* 0x000000ff0f00720c */ /* 0x000fc80003f05070 */
[----:B------:R-:W-:-:S07]  /*03e0*/  ISETP.NE.AND.EX P0, PT, RZ, RZ, PT, P0 ;  /* 0x000000ffff00720c */ /* 0x000fce0003f05300 */
[----:B------:R-:W-:Y:S06]  /*03f0*/  @!P1 BRA `(.L_x_4) ;  /* 0x0000000000449947 */ /* 0x000fec0003800000 */
[----:B------:R-:W0:Y:S02]  /*0400*/  LDC.64 R4, c[0x0][0x380] ;  /* 0x0000e000ff047b82 */ /* 0x000e240000000a00 */
[----:B0-----:R-:W-:-:S04]  /*0410*/  LEA R4, P1, R3, R4, 0x2 ;  /* 0x0000000403047211 */ /* 0x001fc800078210ff */
[----:B------:R-:W-:-:S05]  /*0420*/  LEA.HI.X R5, R3, R5, R6, 0x2, P1 ;  /* 0x0000000503057211 */ /* 0x000fca00008f1406 */
[----:B------:R-:W2:Y:S04]  /*0430*/  LDG.E R7, desc[UR6][R4.64] ;  /* 0x0000000604077981 */ /* 0x000ea8000c1e1900 */
[----:B------:R-:W2:Y:S04]  /*0440*/  LDG.E R8, desc[UR6][R4.64+0x4] ;  /* 0x0000040604087981 */ /* 0x000ea8000c1e1900 */
[----:B------:R-:W3:Y:S04]  /*0450*/  LDG.E R10, desc[UR6][R4.64+0x8] ;  /* 0x00000806040a7981 */ /* 0x000ee8000c1e1900 */
[----:B------:R-:W3:Y:S04]  /*0460*/  LDG.E R9, desc[UR6][R4.64+0xc] ;  /* 0x00000c0604097981 */ /* 0x000ee8000c1e1900 */
[----:B------:R-:W4:Y:S04]  /*0470*/  LDG.E R12, desc[UR6][R4.64+0x10] ;  /* 0x00001006040c7981 */ /* 0x000f28000c1e1900 */
[----:B------:R-:W4:Y:S04]  /*0480*/  LDG.E R11, desc[UR6][R4.64+0x14] ;  /* 0x00001406040b7981 */ /* 0x000f28000c1e1900 */
[----:B------:R-:W5:Y:S04]  /*0490*/  LDG.E R14, desc[UR6][R4.64+0x18] ;  /* 0x00001806040e7981 */ /* 0x000f68000c1e1900 */
[----:B------:R-:W5:Y:S01]  /*04a0*/  LDG.E R13, desc[UR6][R4.64+0x1c] ;  /* 0x00001c06040d7981 */ /* 0x000f62000c1e1900 */
[----:B------:R-:W-:-:S05]  /*04b0*/  IADD3 R3, P1, PT, R3, 0x8, RZ ;  /* 0x0000000803037810 */ /* 0x000fca0007f3e0ff */
[----:B------:R-:W-:Y:S01]  /*04c0*/  IMAD.X R6, RZ, RZ, R6, P1 ;  /* 0x000000ffff067224 */ /* 0x000fe200008e0606 */
[----:B--2---:R-:W-:-:S04]  /*04d0*/  VIMNMX3 R7, R7, R0, R8, PT ;  /* 0x000000000707720f */ /* 0x004fc80003800108 */
[----:B---3--:R-:W-:-:S04]  /*04e0*/  VIMNMX3 R7, R10, R7, R9, PT ;  /* 0x000000070a07720f */ /* 0x008fc80003800109 */
[----:B----4-:R-:W-:-:S04]  /*04f0*/  VIMNMX3 R7, R12, R7, R11, PT ;  /* 0x000000070c07720f */ /* 0x010fc8000380010b */
[----:B-----5:R-:W-:-:S07]  /*0500*/  VIMNMX3 R0, R14, R7, R13, PT ;  /* 0x000000070e00720f */ /* 0x020fce000380010d */
.L_x_4:
[----:B------:R-:W-:Y:S05]  /*0510*/  @!P0 BRA `(.L_x_1) ;  /* 0x00000000007c8947 */ /* 0x000fea0003800000 */
[----:B------:R-:W-:-:S04]  /*0520*/  ISETP.GE.U32.AND P0, PT, R15, 0x4, PT ;  /* 0x000000040f00780c */ /* 0x000fc80003f06070 */
[----:B------:R-:W-:-:S13]  /*0530*/  ISETP.GE.U32.AND.EX P0, PT, RZ, RZ, PT, P0 ;  /* 0x000000ffff00720c */ /* 0x000fda0003f06100 */
[----:B------:R-:W0:Y:S02]  /*0540*/  @P0 LDC.64 R4, c[0x0][0x380] ;  /* 0x0000e000ff040b82 */ /* 0x000e240000000a00 */
[----:B0-----:R-:W-:-:S04]  /*0550*/  @P0 LEA R4, P1, R3, R4, 0x2 ;  /* 0x0000000403040211 */ /* 0x001fc800078210ff */
[----:B------:R-:W-:-:S05]  /*0560*/  @P0 LEA.HI.X R5, R3, R5, R6, 0x2, P1 ;  /* 0x0000000503050211 */ /* 0x000fca00008f1406 */
[----:B------:R-:W2:Y:S04]  /*0570*/  @P0 LDG.E R9, desc[UR6][R4.64] ;  /* 0x0000000604090981 */ /* 0x000ea8000c1e1900 */
[----:B------:R-:W2:Y:S04]  /*0580*/  @P0 LDG.E R10, desc[UR6][R4.64+0x4] ;  /* 0x00000406040a0981 */ /* 0x000ea8000c1e1900 */
[----:B------:R-:W3:Y:S04]  /*0590*/  @P0 LDG.E R12, desc[UR6][R4.64+0x8] ;  /* 0x00000806040c0981 */ /* 0x000ee8000c1e1900 */
[----:B------:R-:W3:Y:S01]  /*05a0*/  @P0 LDG.E R11, desc[UR6][R4.64+0xc] ;  /* 0x00000c06040b0981 */ /* 0x000ee2000c1e1900 */
[----:B------:R-:W-:Y:S01]  /*05b0*/  LOP3.LUT R7, R2, 0x3, RZ, 0xc0, !PT ;  /* 0x0000000302077812 */ /* 0x000fe200078ec0ff */
[----:B------:R-:W-:Y:S01]  /*05c0*/  IMAD.MOV.U32 R8, RZ, RZ, RZ ;  /* 0x000000ffff087224 */ /* 0x000fe200078e00ff */
[----:B------:R-:W-:-:S02]  /*05d0*/  @P0 IADD3 R3, P2, PT, R3, 0x4, RZ ;  /* 0x0000000403030810 */ /* 0x000fc40007f5e0ff */
[----:B------:R-:W-:-:S03]  /*05e0*/  ISETP.NE.U32.AND P1, PT, R7, RZ, PT ;  /* 0x000000ff0700720c */ /* 0x000fc60003f25070 */
[----:B------:R-:W-:Y:S01]  /*05f0*/  @P0 IMAD.X R6, RZ, RZ, R6, P2 ;  /* 0x000000ffff060224 */ /* 0x000fe200010e0606 */
[----:B------:R-:W-:Y:S02]  /*0600*/  ISETP.NE.AND.EX P1, PT, R8, RZ, PT, P1 ;  /* 0x000000ff0800720c */ /* 0x000fe40003f25310 */
[----:B--2---:R-:W-:-:S04]  /*0610*/  @P0 VIMNMX3 R9, R9, R0, R10, PT ;  /* 0x000000000909020f */ /* 0x004fc8000380010a */
[----:B---3--:R-:W-:-:S07]  /*0620*/  @P0 VIMNMX3 R0, R12, R9, R11, PT ;  /* 0x000000090c00020f */ /* 0x008fce000380010b */
[----:B------:R-:W-:Y:S05]  /*0630*/  @!P1 BRA `(.L_x_1) ;  /* 0x0000000000349947 */ /* 0x000fea0003800000 */
[----:B------:R-:W0:Y:S02]  /*0640*/  LDC.64 R4, c[0x0][0x380] ;  /* 0x0000e000ff047b82 */ /* 0x000e240000000a00 */
[----:B0-----:R-:W-:-:S04]  /*0650*/  LEA R2, P0, R3, R4, 0x2 ;  /* 0x0000000403027211 */ /* 0x001fc800078010ff */
[----:B------:R-:W-:-:S09]  /*0660*/  LEA.HI.X R5, R3, R5, R6, 0x2, P0 ;  /* 0x0000000503057211 */ /* 0x000fd200000f1406 */
.L_x_5:
[----:B------:R-:W-:-:S06]  /*0670*/  IMAD.MOV.U32 R3, RZ, RZ, R5 ;  /* 0x000000ffff037224 */ /* 0x000fcc00078e0005 */
[----:B------:R0:W2:Y:S01]  /*0680*/  LDG.E R3, desc[UR6][R2.64] ;  /* 0x0000000602037981 */ /* 0x0000a2000c1e1900 */
[----:B------:R-:W-:-:S04]  /*0690*/  IADD3 R7, P0, PT, R7, -0x1, RZ ;  /* 0xffffffff07077810 */ /* 0x000fc80007f1e0ff */
[----:B------:R-:W-:Y:S02]  /*06a0*/  IADD3.X R8, PT, PT, R8, -0x1, RZ, P0, !PT ;  /* 0xffffffff08087810 */ /* 0x000fe400007fe4ff */
[----:B------:R-:W-:Y:S02]  /*06b0*/  ISETP.NE.U32.AND P0, PT, R7, RZ, PT ;  /* 0x000000ff0700720c */ /* 0x000fe40003f05070 */
[----:B0-----:R-:W-:Y:S02]  /*06c0*/  IADD3 R2, P1, PT, R2, 0x4, RZ ;  /* 0x0000000402027810 */ /* 0x001fe40007f3e0ff */
[----:B------:R-:W-:-:S03]  /*06d0*/  ISETP.NE.AND.EX P0, PT, R8, RZ, PT, P0 ;  /* 0x000000ff0800720c */ /* 0x000fc60003f05300 */
[----:B------:R-:W-:Y:S01]  /*06e0*/  IMAD.X R5, RZ, RZ, R5, P1 ;  /* 0x000000ffff057224 */ /* 0x000fe200008e0605 */
[----:B--2---:R-:W-:-:S09]  /*06f0*/  VIMNMX R0, PT, PT, R3, R0, PT ;  /* 0x0000000003007248 */ /* 0x004fd20003fe0100 */
[----:B------:R-:W-:Y:S05]  /*0700*/  @P0 BRA `(.L_x_5) ;  /* 0xfffffffc00d80947 */ /* 0x000fea000383ffff */
.L_x_1:
[----:B------:R-:W0:Y:S02]  /*0710*/  LDC.64 R2, c[0x0][0x380] ;  /* 0x0000e000ff027b82 */ /* 0x000e240000000a00 */
[----:B0-----:R-:W-:Y:S01]  /*0720*/  STG.E desc[UR6][R2.64], R0 ;  /* 0x0000000002007986 */ /* 0x001fe2000c101906 */
[----:B------:R-:W-:Y:S05]  /*0730*/  EXIT ;  /* 0x000000000000794d */ /* 0x000fea0003800000 */
.L_x_6:
        /* <DEDUP_REMOVED lines=12> */
.L_x_8:


//--------------------- .nv.shared.reserved.0     --------------------------
	.section	.nv.shared.reserved.0,"aw",@nobits
	.weak		__nv_reservedSMEM_offset_0_alias
	.size		__nv_reservedSMEM_offset_0_alias, 0, 64
	.other		__nv_reservedSMEM_offset_0_alias,@"STO_CUDA_RESERVED_SHARED STV_DEFAULT"
__nv_reservedSMEM_offset_0_alias:
	.zero		0
	.zero		64


//--------------------- .nv.global                --------------------------
	.section	.nv.global,"aw",@nobits
.nv.global:
	.type		_ZN34_INTERNAL_66f11e11_4_k_cu_e5025d786thrust24THRUST_300001_SM_1000_NS3seqE,@object
	.size		_ZN34_INTERNAL_66f11e11_4_k_cu_e5025d786thrust24THRUST_300001_SM_1000_NS3seqE,(_ZN34_INTERNAL_66f11e11_4_k_cu_e5025d784cuda3std3__48in_placeE - _ZN34_INTERNAL_66f11e11_4_k_cu_e5025d786thrust24THRUST_300001_SM_1000_NS3seqE)
_ZN34_INTERNAL_66f11e11_4_k_cu_e5025d786thrust24THRUST_300001_SM_1000_NS3seqE:
	.zero		1
	.type		_ZN34_INTERNAL_66f11e11_4_k_cu_e5025d784cuda3std3__48in_placeE,@object
	.size		_ZN34_INTERNAL_66f11e11_4_k_cu_e5025d784cuda3std3__48in_placeE,(_ZN34_INTERNAL_66f11e11_4_k_cu_e5025d784cuda3std6ranges3__45__cpo4sizeE - _ZN34_INTERNAL_66f11e11_4_k_cu_e5025d784cuda3std3__48in_placeE)
_ZN34_INTERNAL_66f11e11_4_k_cu_e5025d784cuda3std3__48in_placeE:
	.zero		1
	.type		_ZN34_INTERNAL_66f11e11_4_k_cu_e5025d784cuda3std6ranges3__45__cpo4sizeE,@object
	.size		_ZN34_INTERNAL_66f11e11_4_k_cu_e5025d784cuda3std6ranges3__45__cpo4sizeE,(_ZN34_INTERNAL_66f11e11_4_k_cu_e5025d786thrust24THRUST_300001_SM_1000_NS12placeholders2_3E - _ZN34_INTERNAL_66f11e11_4_k_cu_e5025d784cuda3std6ranges3__45__cpo4sizeE)
_ZN34_INTERNAL_66f11e11_4_k_cu_e5025d784cuda3std6ranges3__45__cpo4sizeE:
	.zero		1
	.type		_ZN34_INTERNAL_66f11e11_4_k_cu_e5025d786thrust24THRUST_300001_SM_1000_NS12placeholders2_3E,@object
	.size		_ZN34_INTERNAL_66f11e11_4_k_cu_e5025d786thrust24THRUST_300001_SM_1000_NS12placeholders2_3E,(_ZN34_INTERNAL_66f11e11_4_k_cu_e5025d784cuda3std3__45__cpo6cbeginE - _ZN34_INTERNAL_66f11e11_4_k_cu_e5025d786thrust24THRUST_300001_SM_1000_NS12placeholders2_3E)
_ZN34_INTERNAL_66f11e11_4_k_cu_e5025d786thrust24THRUST_300001_SM_1000_NS12placeholders2_3E:
	.zero		1
	.type		_ZN34_INTERNAL_66f11e11_4_k_cu_e5025d784cuda3std3__45__cpo6cbeginE,@object
	.size		_ZN34_INTERNAL_66f11e11_4_k_cu_e5025d784cuda3std3__45__cpo6cbeginE,(_ZN34_INTERNAL_66f11e11_4_k_cu_e5025d784cuda3std6ranges3__45__cpo6cbeginE - _ZN34_INTERNAL_66f11e11_4_k_cu_e5025d784cuda3std3__45__cpo6cbeginE)
_ZN34_INTERNAL_66f11e11_4_k_cu_e5025d784cuda3std3__45__cpo6cbeginE:
	.zero		1
	.type		_ZN34_INTERNAL_66f11e11_4_k_cu_e5025d784cuda3std6ranges3__45__cpo6cbeginE,@object
	.size		_ZN34_INTERNAL_66f11e11_4_k_cu_e5025d784cuda3std6ranges3__45__cpo6cbeginE,(_ZN34_INTERNAL_66f11e11_4_k_cu_e5025d786thrust24THRUST_300001_SM_1000_NS12placeholders2_7E - _ZN34_INTERNAL_66f11e11_4_k_cu_e5025d784cuda3std6ranges3__45__cpo6cbeginE)
_ZN34_INTERNAL_66f11e11_4_k_cu_e5025d784cuda3std6ranges3__45__cpo6cbeginE:
	.zero		1
	.type		_ZN34_INTERNAL_66f11e11_4_k_cu_e5025d786thrust24THRUST_300001_SM_1000_NS12placeholders2_7E,@object
	.size		_ZN34_INTERNAL_66f11e11_4_k_cu_e5025d786thrust24THRUST_300001_SM_1000_NS12placeholders2_7E,(_ZN34_INTERNAL_66f11e11_4_k_cu_e5025d784cuda3std3__45__cpo7crbeginE - _ZN34_INTERNAL_66f11e11_4_k_cu_e5025d786thrust24THRUST_300001_SM_1000_NS12placeholders2_7E)
_ZN34_INTERNAL_66f11e11_4_k_cu_e5025d786thrust24THRUST_300001_SM_1000_NS12placeholders2_7E:
	.zero		1
	.type		_ZN34_INTERNAL_66f11e11_4_k_cu_e5025d784cuda3std3__45__cpo7crbeginE,@object
	.size		_ZN34_INTERNAL_66f11e11_4_k_cu_e5025d784cuda3std3__45__cpo7crbeginE,(_ZN34_INTERNAL_66f11e11_4_k_cu_e5025d784cuda3std6ranges3__45__cpo4nextE - _ZN34_INTERNAL_66f11e11_4_k_cu_e5025d784cuda3std3__45__cpo7crbeginE)
_ZN34_INTERNAL_66f11e11_4_k_cu_e5025d784cuda3std3__45__cpo7crbeginE:
	.zero		1
	.type		_ZN34_INTERNAL_66f11e11_4_k_cu_e5025d784cuda3std6ranges3__45__cpo4nextE,@object
	.size		_ZN34_INTERNAL_66f11e11_4_k_cu_e5025d784cuda3std6ranges3__45__cpo4nextE,(_ZN34_INTERNAL_66f11e11_4_k_cu_e5025d784cuda3std6ranges3__45__cpo4swapE - _ZN34_INTERNAL_66f11e11_4_k_cu_e5025d784cuda3std6ranges3__45__cpo4nextE)
_ZN34_INTERNAL_66f11e11_4_k_cu_e5025d784cuda3std6ranges3__45__cpo4nextE:
	.zero		1
	.type		_ZN34_INTERNAL_66f11e11_4_k_cu_e5025d784cuda3std6ranges3__45__cpo4swapE,@object
	.size		_ZN34_INTERNAL_66f11e11_4_k_cu_e5025d784cuda3std6ranges3__45__cpo4swapE,(_ZN34_INTERNAL_66f11e11_4_k_cu_e5025d786thrust24THRUST_300001_SM_1000_NS8cuda_cub10par_nosyncE - _ZN34_INTERNAL_66f11e11_4_k_cu_e5025d784cuda3std6ranges3__45__cpo4swapE)
_ZN34_INTERNAL_66f11e11_4_k_cu_e5025d784cuda3std6ranges3__45__cpo4swapE:
	.zero		1
	.type		_ZN34_INTERNAL_66f11e11_4_k_cu_e5025d786thrust24THRUST_300001_SM_1000_NS8cuda_cub10par_nosyncE,@object
	.size		_ZN34_INTERNAL_66f11e11_4_k_cu_e5025d786thrust24THRUST_300001_SM_1000_NS8cuda_cub10par_nosyncE,(_ZN34_INTERNAL_66f11e11_4_k_cu_e5025d786thrust24THRUST_300001_SM_1000_NS12placeholders2_9E - _ZN34_INTERNAL_66f11e11_4_k_cu_e5025d786thrust24THRUST_300001_SM_1000_NS8cuda_cub10par_nosyncE)
_ZN34_INTERNAL_66f11e11_4_k_cu_e5025d786thrust24THRUST_300001_SM_1000_NS8cuda_cub10par_nosyncE:
	.zero		1
	.type		_ZN34_INTERNAL_66f11e11_4_k_cu_e5025d786thrust24THRUST_300001_SM_1000_NS12placeholders2_9E,@object
	.size		_ZN34_INTERNAL_66f11e11_4_k_cu_e5025d786thrust24THRUST_300001_SM_1000_NS12placeholders2_9E,(_ZN34_INTERNAL_66f11e11_4_k_cu_e5025d784cuda3std3__436_GLOBAL__N__66f11e11_4_k_cu_e5025d786ignoreE - _ZN34_INTERNAL_66f11e11_4_k_cu_e5025d786thrust24THRUST_300001_SM_1000_NS12placeholders2_9E)
_ZN34_INTERNAL_66f11e11_4_k_cu_e5025d786thrust24THRUST_300001_SM_1000_NS12placeholders2_9E:
	.zero		1
	.type		_ZN34_INTERNAL_66f11e11_4_k_cu_e5025d784cuda3std3__436_GLOBAL__N__66f11e11_4_k_cu_e5025d786ignoreE,@object
	.size		_ZN34_INTERNAL_66f11e11_4_k_cu_e5025d784cuda3std3__436_GLOBAL__N__66f11e11_4_k_cu_e5025d786ignoreE,(_ZN34_INTERNAL_66f11e11_4_k_cu_e5025d784cuda3std6ranges3__45__cpo4dataE - _ZN34_INTERNAL_66f11e11_4_k_cu_e5025d784cuda3std3__436_GLOBAL__N__66f11e11_4_k_cu_e5025d786ignoreE)
_ZN34_INTERNAL_66f11e11_4_k_cu_e5025d784cuda3std3__436_GLOBAL__N__66f11e11_4_k_cu_e5025d786ignoreE:
	.zero		1
	.type		_ZN34_INTERNAL_66f11e11_4_k_cu_e5025d784cuda3std6ranges3__45__cpo4dataE,@object
	.size		_ZN34_INTERNAL_66f11e11_4_k_cu_e5025d784cuda3std6ranges3__45__cpo4dataE,(_ZN34_INTERNAL_66f11e11_4_k_cu_e5025d786thrust24THRUST_300001_SM_1000_NS12placeholders2_1E - _ZN34_INTERNAL_66f11e11_4_k_cu_e5025d784cuda3std6ranges3__45__cpo4dataE)
_ZN34_INTERNAL_66f11e11_4_k_cu_e5025d784cuda3std6ranges3__45__cpo4dataE:
	.zero		1
	.type		_ZN34_INTERNAL_66f11e11_4_k_cu_e5025d786thrust24THRUST_300001_SM_1000_NS12placeholders2_1E,@object
	.size		_ZN34_INTERNAL_66f11e11_4_k_cu_e5025d786thrust24THRUST_300001_SM_1000_NS12placeholders2_1E,(_ZN34_INTERNAL_66f11e11_4_k_cu_e5025d784cuda3std3__45__cpo5beginE - _ZN34_INTERNAL_66f11e11_4_k_cu_e5025d786thrust24THRUST_300001_SM_1000_NS12placeholders2_1E)
_ZN34_INTERNAL_66f11e11_4_k_cu_e5025d786thrust24THRUST_300001_SM_1000_NS12placeholders2_1E:
	.zero		1
	.type		_ZN34_INTERNAL_66f11e11_4_k_cu_e5025d784cuda3std3__45__cpo5beginE,@object
	.size		_ZN34_INTERNAL_66f11e11_4_k_cu_e5025d784cuda3std3__45__cpo5beginE,(_ZN34_INTERNAL_66f11e11_4_k_cu_e5025d784cuda3std6ranges3__45__cpo5beginE - _ZN34_INTERNAL_66f11e11_4_k_cu_e5025d784cuda3std3__45__cpo5beginE)
_ZN34_INTERNAL_66f11e11_4_k_cu_e5025d784cuda3std3__45__cpo5beginE:
	.zero		1
	.type		_ZN34_INTERNAL_66f11e11_4_k_cu_e5025d784cuda3std6ranges3__45__cpo5beginE,@object
	.size		_ZN34_INTERNAL_66f11e11_4_k_cu_e5025d784cuda3std6ranges3__45__cpo5beginE,(_ZN34_INTERNAL_66f11e11_4_k_cu_e5025d786thrust24THRUST_300001_SM_1000_NS12placeholders2_5E - _ZN34_INTERNAL_66f11e11_4_k_cu_e5025d784cuda3std6ranges3__45__cpo5beginE)
_ZN34_INTERNAL_66f11e11_4_k_cu_e5025d784cuda3std6ranges3__45__cpo5beginE:
	.zero		1
	.type		_ZN34_INTERNAL_66f11e11_4_k_cu_e5025d786thrust24THRUST_300001_SM_1000_NS12placeholders2_5E,@object
	.size		_ZN34_INTERNAL_66f11e11_4_k_cu_e5025d786thrust24THRUST_300001_SM_1000_NS12placeholders2_5E,(_ZN34_INTERNAL_66f11e11_4_k_cu_e5025d784cuda3std3__45__cpo6rbeginE - _ZN34_INTERNAL_66f11e11_4_k_cu_e5025d786thrust24THRUST_300001_SM_1000_NS12placeholders2_5E)
_ZN34_INTERNAL_66f11e11_4_k_cu_e5025d786thrust24THRUST_300001_SM_1000_NS12placeholders2_5E:
	.zero		1
	.type		_ZN34_INTERNAL_66f11e11_4_k_cu_e5025d784cuda3std3__45__cpo6rbeginE,@object
	.size		_ZN34_INTERNAL_66f11e11_4_k_cu_e5025d784cuda3std3__45__cpo6rbeginE,(_ZN34_INTERNAL_66f11e11_4_k_cu_e5025d784cuda3std6ranges3__45__cpo7advanceE - _ZN34_INTERNAL_66f11e11_4_k_cu_e5025d784cuda3std3__45__cpo6rbeginE)
_ZN34_INTERNAL_66f11e11_4_k_cu_e5025d784cuda3std3__45__cpo6rbeginE:
	.zero		1
	.type		_ZN34_INTERNAL_66f11e11_4_k_cu_e5025d784cuda3std6ranges3__45__cpo7advanceE,@object
	.size		_ZN34_INTERNAL_66f11e11_4_k_cu_e5025d784cuda3std6ranges3__45__cpo7advanceE,(_ZN34_INTERNAL_66f11e11_4_k_cu_e5025d784cuda3std3__47nulloptE - _ZN34_INTERNAL_66f11e11_4_k_cu_e5025d784cuda3std6ranges3__45__cpo7advanceE)
_ZN34_INTERNAL_66f11e11_4_k_cu_e5025d784cuda3std6ranges3__45__cpo7advanceE:
	.zero		1
	.type		_ZN34_INTERNAL_66f11e11_4_k_cu_e5025d784cuda3std3__47nulloptE,@object
	.size		_ZN34_INTERNAL_66f11e11_4_k_cu_e5025d784cuda3std3__47nulloptE,(_ZN34_INTERNAL_66f11e11_4_k_cu_e5025d784cuda3std6ranges3__45__cpo8distanceE - _ZN34_INTERNAL_66f11e11_4_k_cu_e5025d784cuda3std3__47nulloptE)
_ZN34_INTERNAL_66f11e11_4_k_cu_e5025d784cuda3std3__47nulloptE:
	.zero		1
	.type		_ZN34_INTERNAL_66f11e11_4_k_cu_e5025d784cuda3std6ranges3__45__cpo8distanceE,@object
	.size		_ZN34_INTERNAL_66f11e11_4_k_cu_e5025d784cuda3std6ranges3__45__cpo8distanceE,(_ZN34_INTERNAL_66f11e11_4_k_cu_e5025d786thrust24THRUST_300001_SM_1000_NS12placeholders3_10E - _ZN34_INTERNAL_66f11e11_4_k_cu_e5025d784cuda3std6ranges3__45__cpo8distanceE)
_ZN34_INTERNAL_66f11e11_4_k_cu_e5025d784cuda3std6ranges3__45__cpo8distanceE:
	.zero		1
	.type		_ZN34_INTERNAL_66f11e11_4_k_cu_e5025d786thrust24THRUST_300001_SM_1000_NS12placeholders3_10E,@object
	.size		_ZN34_INTERNAL_66f11e11_4_k_cu_e5025d786thrust24THRUST_300001_SM_1000_NS12placeholders3_10E,(_ZN34_INTERNAL_66f11e11_4_k_cu_e5025d784cuda3std3__419piecewise_constructE - _ZN34_INTERNAL_66f11e11_4_k_cu_e5025d786thrust24THRUST_300001_SM_1000_NS12placeholders3_10E)
_ZN34_INTERNAL_66f11e11_4_k_cu_e5025d786thrust24THRUST_300001_SM_1000_NS12placeholders3_10E:
	.zero		1
	.type		_ZN34_INTERNAL_66f11e11_4_k_cu_e5025d784cuda3std3__419piecewise_constructE,@object
	.size		_ZN34_INTERNAL_66f11e11_4_k_cu_e5025d784cuda3std3__419piecewise_constructE,(_ZN34_INTERNAL_66f11e11_4_k_cu_e5025d784cuda3std6ranges3__45__cpo5cdataE - _ZN34_INTERNAL_66f11e11_4_k_cu_e5025d784cuda3std3__419piecewise_constructE)
_ZN34_INTERNAL_66f11e11_4_k_cu_e5025d784cuda3std3__419piecewise_constructE:
	.zero		1
	.type		_ZN34_INTERNAL_66f11e11_4_k_cu_e5025d784cuda3std6ranges3__45__cpo5cdataE,@object
	.size		_ZN34_INTERNAL_66f11e11_4_k_cu_e5025d784cuda3std6ranges3__45__cpo5cdataE,(_ZN34_INTERNAL_66f11e11_4_k_cu_e5025d786thrust24THRUST_300001_SM_1000_NS12placeholders2_2E - _ZN34_INTERNAL_66f11e11_4_k_cu_e5025d784cuda3std6ranges3__45__cpo5cdataE)
_ZN34_INTERNAL_66f11e11_4_k_cu_e5025d784cuda3std6ranges3__45__cpo5cdataE:
	.zero		1
	.type		_ZN34_INTERNAL_66f11e11_4_k_cu_e5025d786thrust24THRUST_300001_SM_1000_NS12placeholders2_2E,@object
	.size		_ZN34_INTERNAL_66f11e11_4_k_cu_e5025d786thrust24THRUST_300001_SM_1000_NS12placeholders2_2E,(_ZN34_INTERNAL_66f11e11_4_k_cu_e5025d784cuda3std3__45__cpo3endE - _ZN34_INTERNAL_66f11e11_4_k_cu_e5025d786thrust24THRUST_300001_SM_1000_NS12placeholders2_2E)
_ZN34_INTERNAL_66f11e11_4_k_cu_e5025d786thrust24THRUST_300001_SM_1000_NS12placeholders2_2E:
	.zero		1
	.type		_ZN34_INTERNAL_66f11e11_4_k_cu_e5025d784cuda3std3__45__cpo3endE,@object
	.size		_ZN34_INTERNAL_66f11e11_4_k_cu_e5025d784cuda3std3__45__cpo3endE,(_ZN34_INTERNAL_66f11e11_4_k_cu_e5025d784cuda3std6ranges3__45__cpo3endE - _ZN34_INTERNAL_66f11e11_4_k_cu_e5025d784cuda3std3__45__cpo3endE)
_ZN34_INTERNAL_66f11e11_4_k_cu_e5025d784cuda3std3__45__cpo3endE:
	.zero		1
	.type		_ZN34_INTERNAL_66f11e11_4_k_cu_e5025d784cuda3std6ranges3__45__cpo3endE,@object
	.size		_ZN34_INTERNAL_66f11e11_4_k_cu_e5025d784cuda3std6ranges3__45__cpo3endE,(_ZN34_INTERNAL_66f11e11_4_k_cu_e5025d786thrust24THRUST_300001_SM_1000_NS12placeholders2_6E - _ZN34_INTERNAL_66f11e11_4_k_cu_e5025d784cuda3std6ranges3__45__cpo3endE)
_ZN34_INTERNAL_66f11e11_4_k_cu_e5025d784cuda3std6ranges3__45__cpo3endE:
	.zero		1
	.type		_ZN34_INTERNAL_66f11e11_4_k_cu_e5025d786thrust24THRUST_300001_SM_1000_NS12placeholders2_6E,@object
	.size		_ZN34_INTERNAL_66f11e11_4_k_cu_e5025d786thrust24THRUST_300001_SM_1000_NS12placeholders2_6E,(_ZN34_INTERNAL_66f11e11_4_k_cu_e5025d784cuda3std3__45__cpo4rendE - _ZN34_INTERNAL_66f11e11_4_k_cu_e5025d786thrust24THRUST_300001_SM_1000_NS12placeholders2_6E)
_ZN34_INTERNAL_66f11e11_4_k_cu_e5025d786thrust24THRUST_300001_SM_1000_NS12placeholders2_6E:
	.zero		1
	.type		_ZN34_INTERNAL_66f11e11_4_k_cu_e5025d784cuda3std3__45__cpo4rendE,@object
	.size		_ZN34_INTERNAL_66f11e11_4_k_cu_e5025d784cuda3std3__45__cpo4rendE,(_ZN34_INTERNAL_66f11e11_4_k_cu_e5025d784cuda3std6ranges3__45__cpo9iter_swapE - _ZN34_INTERNAL_66f11e11_4_k_cu_e5025d784cuda3std3__45__cpo4rendE)
_ZN34_INTERNAL_66f11e11_4_k_cu_e5025d784cuda3std3__45__cpo4rendE:
	.zero		1
	.type		_ZN34_INTERNAL_66f11e11_4_k_cu_e5025d784cuda3std6ranges3__45__cpo9iter_swapE,@object
	.size		_ZN34_INTERNAL_66f11e11_4_k_cu_e5025d784cuda3std6ranges3__45__cpo9iter_swapE,(_ZN34_INTERNAL_66f11e11_4_k_cu_e5025d784cuda3std3__48unexpectE - _ZN34_INTERNAL_66f11e11_4_k_cu_e5025d784cuda3std6ranges3__45__cpo9iter_swapE)
_ZN34_INTERNAL_66f11e11_4_k_cu_e5025d784cuda3std6ranges3__45__cpo9iter_swapE:
	.zero		1
	.type		_ZN34_INTERNAL_66f11e11_4_k_cu_e5025d784cuda3std3__48unexpectE,@object
	.size		_ZN34_INTERNAL_66f11e11_4_k_cu_e5025d784cuda3std3__48unexpectE,(_ZN34_INTERNAL_66f11e11_4_k_cu_e5025d786thrust24THRUST_300001_SM_1000_NS8cuda_cub3parE - _ZN34_INTERNAL_66f11e11_4_k_cu_e5025d784cuda3std3__48unexpectE)
_ZN34_INTERNAL_66f11e11_4_k_cu_e5025d784cuda3std3__48unexpectE:
	.zero		1
	.type		_ZN34_INTERNAL_66f11e11_4_k_cu_e5025d786thrust24THRUST_300001_SM_1000_NS8cuda_cub3parE,@object
	.size		_ZN34_INTERNAL_66f11e11_4_k_cu_e5025d786thrust24THRUST_300001_SM_1000_NS8cuda_cub3parE,(_ZN34_INTERNAL_66f11e11_4_k_cu_e5025d786thrust24THRUST_300001_SM_1000_NS12placeholders2_4E - _ZN34_INTERNAL_66f11e11_4_k_cu_e5025d786thrust24THRUST_300001_SM_1000_NS8cuda_cub3parE)
_ZN34_INTERNAL_66f11e11_4_k_cu_e5025d786thrust24THRUST_300001_SM_1000_NS8cuda_cub3parE:
	.zero		1
	.type		_ZN34_INTERNAL_66f11e11_4_k_cu_e5025d786thrust24THRUST_300001_SM_1000_NS12placeholders2_4E,@object
	.size		_ZN34_INTERNAL_66f11e11_4_k_cu_e5025d786thrust24THRUST_300001_SM_1000_NS12placeholders2_4E,(_ZN34_INTERNAL_66f11e11_4_k_cu_e5025d784cuda3std3__45__cpo4cendE - _ZN34_INTERNAL_66f11e11_4_k_cu_e5025d786thrust24THRUST_300001_SM_1000_NS12placeholders2_4E)
_ZN34_INTERNAL_66f11e11_4_k_cu_e5025d786thrust24THRUST_300001_SM_1000_NS12placeholders2_4E:
	.zero		1
	.type		_ZN34_INTERNAL_66f11e11_4_k_cu_e5025d784cuda3std3__45__cpo4cendE,@object
	.size		_ZN34_INTERNAL_66f11e11_4_k_cu_e5025d784cuda3std3__45__cpo4cendE,(_ZN34_INTERNAL_66f11e11_4_k_cu_e5025d784cuda3std6ranges3__45__cpo4cendE - _ZN34_INTERNAL_66f11e11_4_k_cu_e5025d784cuda3std3__45__cpo4cendE)
_ZN34_INTERNAL_66f11e11_4_k_cu_e5025d784cuda3std3__45__cpo4cendE:
	.zero		1
	.type		_ZN34_INTERNAL_66f11e11_4_k_cu_e5025d784cuda3std6ranges3__45__cpo4cendE,@object
	.size		_ZN34_INTERNAL_66f11e11_4_k_cu_e5025d784cuda3std6ranges3__45__cpo4cendE,(_ZN34_INTERNAL_66f11e11_4_k_cu_e5025d784cuda3std3__420unreachable_sentinelE - _ZN34_INTERNAL_66f11e11_4_k_cu_e5025d784cuda3std6ranges3__45__cpo4cendE)
_ZN34_INTERNAL_66f11e11_4_k_cu_e5025d784cuda3std6ranges3__45__cpo4cendE:
	.zero		1
	.type		_ZN34_INTERNAL_66f11e11_4_k_cu_e5025d784cuda3std3__420unreachable_sentinelE,@object
	.size		_ZN34_INTERNAL_66f11e11_4_k_cu_e5025d784cuda3std3__420unreachable_sentinelE,(_ZN34_INTERNAL_66f11e11_4_k_cu_e5025d784cuda3std6ranges3__45__cpo5ssizeE - _ZN34_INTERNAL_66f11e11_4_k_cu_e5025d784cuda3std3__420unreachable_sentinelE)
_ZN34_INTERNAL_66f11e11_4_k_cu_e5025d784cuda3std3__420unreachable_sentinelE:
	.zero		1
	.type		_ZN34_INTERNAL_66f11e11_4_k_cu_e5025d784cuda3std6ranges3__45__cpo5ssizeE,@object
	.size		_ZN34_INTERNAL_66f11e11_4_k_cu_e5025d784cuda3std6ranges3__45__cpo5ssizeE,(_ZN34_INTERNAL_66f11e11_4_k_cu_e5025d786thrust24THRUST_300001_SM_1000_NS12placeholders2_8E - _ZN34_INTERNAL_66f11e11_4_k_cu_e5025d784cuda3std6ranges3__45__cpo5ssizeE)
_ZN34_INTERNAL_66f11e11_4_k_cu_e5025d784cuda3std6ranges3__45__cpo5ssizeE:
	.zero		1
	.type		_ZN34_INTERNAL_66f11e11_4_k_cu_e5025d786thrust24THRUST_300001_SM_1000_NS12placeholders2_8E,@object
	.size		_ZN34_INTERNAL_66f11e11_4_k_cu_e5025d786thrust24THRUST_300001_SM_1000_NS12placeholders2_8E,(_ZN34_INTERNAL_66f11e11_4_k_cu_e5025d784cuda3std3__45__cpo5crendE - _ZN34_INTERNAL_66f11e11_4_k_cu_e5025d786thrust24THRUST_300001_SM_1000_NS12placeholders2_8E)
_ZN34_INTERNAL_66f11e11_4_k_cu_e5025d786thrust24THRUST_300001_SM_1000_NS12placeholders2_8E:
	.zero		1
	.type		_ZN34_INTERNAL_66f11e11_4_k_cu_e5025d784cuda3std3__45__cpo5crendE,@object
	.size		_ZN34_INTERNAL_66f11e11_4_k_cu_e5025d784cuda3std3__45__cpo5crendE,(_ZN34_INTERNAL_66f11e11_4_k_cu_e5025d784cuda3std6ranges3__45__cpo4prevE - _ZN34_INTERNAL_66f11e11_4_k_cu_e5025d784cuda3std3__45__cpo5crendE)
_ZN34_INTERNAL_66f11e11_4_k_cu_e5025d784cuda3std3__45__cpo5crendE:
	.zero		1
	.type		_ZN34_INTERNAL_66f11e11_4_k_cu_e5025d784cuda3std6ranges3__45__cpo4prevE,@object
	.size		_ZN34_INTERNAL_66f11e11_4_k_cu_e5025d784cuda3std6ranges3__45__cpo4prevE,(_ZN34_INTERNAL_66f11e11_4_k_cu_e5025d784cuda3std6ranges3__45__cpo9iter_moveE - _ZN34_INTERNAL_66f11e11_4_k_cu_e5025d784cuda3std6ranges3__45__cpo4prevE)
_ZN34_INTERNAL_66f11e11_4_k_cu_e5025d784cuda3std6ranges3__45__cpo4prevE:
	.zero		1
	.type		_ZN34_INTERNAL_66f11e11_4_k_cu_e5025d784cuda3std6ranges3__45__cpo9iter_moveE,@object
	.size		_ZN34_INTERNAL_66f11e11_4_k_cu_e5025d784cuda3std6ranges3__45__cpo9iter_moveE,(_ZN34_INTERNAL_66f11e11_4_k_cu_e5025d786thrust24THRUST_300001_SM_1000_NS6system6detail10sequential3seqE - _ZN34_INTERNAL_66f11e11_4_k_cu_e5025d784cuda3std6ranges3__45__cpo9iter_moveE)
_ZN34_INTERNAL_66f11e11_4_k_cu_e5025d784cuda3std6ranges3__45__cpo9iter_moveE:
	.zero		1
	.type		_ZN34_INTERNAL_66f11e11_4_k_cu_e5025d786thrust24THRUST_300001_SM_1000_NS6system6detail10sequential3seqE,@object
	.size		_ZN34_INTERNAL_66f11e11_4_k_cu_e5025d786thrust24THRUST_300001_SM_1000_NS6system6detail10sequential3seqE,(.L_31 - _ZN34_INTERNAL_66f11e11_4_k_cu_e5025d786thrust24THRUST_300001_SM_1000_NS6system6detail10sequential3seqE)
_ZN34_INTERNAL_66f11e11_4_k_cu_e5025d786thrust24THRUST_300001_SM_1000_NS6system6detail10sequential3seqE:
	.zero		1
.L_31:


//--------------------- .nv.constant0._ZN3cub18CUB_300001_SM_10006detail11EmptyKernelIvEEvv --------------------------
	.section	.nv.constant0._ZN3cub18CUB_300001_SM_10006detail11EmptyKernelIvEEvv,"a",@progbits
	.sectionflags	@""
	.align	4
.nv.constant0._ZN3cub18CUB_300001_SM_10006detail11EmptyKernelIvEEvv:
	.zero		896


//--------------------- .nv.constant0._Z12reduceKernelPim --------------------------
	.section	.nv.constant0._Z12reduceKernelPim,"a",@progbits
	.sectionflags	@""
	.align	4
.nv.constant0._Z12reduceKernelPim:
	.zero		912


//--------------------- SYMBOLS --------------------------

	.type		.nv.reservedSmem.offset0,@object
	.size		.nv.reservedSmem.offset0,0x4
